







.version 5.0
.target sm_61
.address_size 64


.global .align 8 .b8 _ZTVSt9basic_iosIcSt11char_traitsIcEE[32];
.global .align 8 .b8 _ZTTSo[8];
.global .align 8 .b8 _ZTVSt15basic_streambufIcSt11char_traitsIcEE[128];
.global .align 8 .b8 _ZTVNSt7__cxx1115basic_stringbufIcSt11char_traitsIcESaIcEEE[128];
.global .align 8 .b8 _ZTTNSt7__cxx1119basic_ostringstreamIcSt11char_traitsIcESaIcEEE[8];
.global .align 8 .b8 _ZTVN10__cxxabiv119__pointer_type_infoE[8];
.global .align 8 .b8 _ZTVN10__cxxabiv120__function_type_infoE[8];
.global .align 8 .b8 _ZTVN10__cxxabiv117__class_type_infoE[8];
.global .align 8 .b8 _ZTVN10__cxxabiv120__si_class_type_infoE[8];
.global .align 8 .b8 _ZTVN3c105ErrorE[40];
.global .align 8 .b8 _ZTVN6caffe28OperatorINS_11CUDAContextEEE[136];
.global .align 8 .b8 _ZTVN6caffe226UnaryElementwiseWithArgsOpINS_11TensorTypesIJfEEENS_11CUDAContextENS_27UnaryFunctorWithDefaultCtorINS_10AbsFunctorIS3_EEEENS_15SameTypeAsInputEEE[136];
.global .align 8 .b8 _ZTVN6caffe227BinaryElementwiseWithArgsOpINS_11TensorTypesIJfEEENS_11CUDAContextENS_28BinaryFunctorWithDefaultCtorINS_18AbsGradientFunctorIS3_EEEENS_15SameTypeAsInputEEE[136];

.visible .entry _ZN6caffe265_GLOBAL__N__41_tmpxft_00005a61_00000000_7_abs_op_cpp1_ii_194a1b6021AbsGradientCUDAKernelIfEEviPKT_S4_PS2_(
.param .u32 _ZN6caffe265_GLOBAL__N__41_tmpxft_00005a61_00000000_7_abs_op_cpp1_ii_194a1b6021AbsGradientCUDAKernelIfEEviPKT_S4_PS2__param_0,
.param .u64 _ZN6caffe265_GLOBAL__N__41_tmpxft_00005a61_00000000_7_abs_op_cpp1_ii_194a1b6021AbsGradientCUDAKernelIfEEviPKT_S4_PS2__param_1,
.param .u64 _ZN6caffe265_GLOBAL__N__41_tmpxft_00005a61_00000000_7_abs_op_cpp1_ii_194a1b6021AbsGradientCUDAKernelIfEEviPKT_S4_PS2__param_2,
.param .u64 _ZN6caffe265_GLOBAL__N__41_tmpxft_00005a61_00000000_7_abs_op_cpp1_ii_194a1b6021AbsGradientCUDAKernelIfEEviPKT_S4_PS2__param_3
)
{
.reg .pred %p<5>;
.reg .f32 %f<10>;
.reg .b32 %r<7>;
.reg .b64 %rd<21>;


ld.param.u64 %rd9, [_ZN6caffe265_GLOBAL__N__41_tmpxft_00005a61_00000000_7_abs_op_cpp1_ii_194a1b6021AbsGradientCUDAKernelIfEEviPKT_S4_PS2__param_1];
ld.param.u64 %rd10, [_ZN6caffe265_GLOBAL__N__41_tmpxft_00005a61_00000000_7_abs_op_cpp1_ii_194a1b6021AbsGradientCUDAKernelIfEEviPKT_S4_PS2__param_2];
ld.param.u64 %rd11, [_ZN6caffe265_GLOBAL__N__41_tmpxft_00005a61_00000000_7_abs_op_cpp1_ii_194a1b6021AbsGradientCUDAKernelIfEEviPKT_S4_PS2__param_3];
mov.u32 %r1, %ntid.x;
mov.u32 %r2, %ctaid.x;
mov.u32 %r3, %tid.x;
mad.lo.s32 %r4, %r1, %r2, %r3;
cvt.u64.u32	%rd20, %r4;
ld.param.s32 %rd2, [_ZN6caffe265_GLOBAL__N__41_tmpxft_00005a61_00000000_7_abs_op_cpp1_ii_194a1b6021AbsGradientCUDAKernelIfEEviPKT_S4_PS2__param_0];
setp.ge.u64	%p1, %rd20, %rd2;
@%p1 bra BB0_7;

cvta.to.global.u64 %rd3, %rd11;
mov.u32 %r5, %nctaid.x;
mul.lo.s32 %r6, %r5, %r1;
cvt.u64.u32	%rd4, %r6;

BB0_2:
shl.b64 %rd13, %rd20, 2;
add.s64 %rd12, %rd10, %rd13;

	ld.global.nc.f32 %f4, [%rd12];

	setp.eq.f32	%p2, %f4, 0f00000000;
mov.f32 %f9, 0f00000000;
@%p2 bra BB0_6;


	ld.global.nc.f32 %f6, [%rd12];

	setp.gt.f32	%p3, %f6, 0f00000000;
add.s64 %rd7, %rd9, %rd13;
@%p3 bra BB0_5;
bra.uni BB0_4;

BB0_5:

	ld.global.nc.f32 %f9, [%rd7];

	bra.uni BB0_6;

BB0_4:

	ld.global.nc.f32 %f7, [%rd7];

	neg.f32 %f9, %f7;

BB0_6:
add.s64 %rd19, %rd3, %rd13;
st.global.f32 [%rd19], %f9;
add.s64 %rd20, %rd4, %rd20;
setp.lt.u64	%p4, %rd20, %rd2;
@%p4 bra BB0_2;

BB0_7:
ret;
}




// ===== COMPILED SASS (sm_100) =====

	.target	sm_100

	.elftype	@"ET_EXEC"


//--------------------- .note.nv.tkinfo           --------------------------
	.section	.note.nv.tkinfo,"",@"SHT_NOTE"
	.sectionflags	@"SHF_NOTE_NV_TKINFO"
	.tkinfo
        /*0018*/ 	.word	0x00000002
        /*0030*/ 	.string	""
        /*0030*/ 	.string	"ptxas"
        /*0030*/ 	.string	"Cuda compilation tools, release 13.0, V13.0.88"
        /*0030*/ 	.string	"Build cuda_13.0.r13.0/compiler.36424714_0"
        /*0030*/ 	.string	"-arch sm_100 "



//--------------------- .note.nv.cuinfo           --------------------------
	.section	.note.nv.cuinfo,"",@"SHT_NOTE"
	.sectionflags	@"SHF_NOTE_NV_CUINFO"
        /*0018*/ 	.short	0x0002
        /*001a*/ 	.short	0x003d
        /*001c*/ 	.short	0x0082
	.zero		2


//--------------------- .nv.info                  --------------------------
	.section	.nv.info,"",@"SHT_CUDA_INFO"
	.align	4


	//----- nvinfo : EIATTR_REGCOUNT
	.align		4
        /*0000*/ 	.byte	0x04, 0x2f
        /*0002*/ 	.short	(.L_14 - .L_13)
	.align		4
.L_13:
        /*0004*/ 	.word	index@(_ZN6caffe265_GLOBAL__N__41_tmpxft_00005a61_00000000_7_abs_op_cpp1_ii_194a1b6021AbsGradientCUDAKernelIfEEviPKT_S4_PS2_)
        /*0008*/ 	.word	0x0000000d


	//----- nvinfo : EIATTR_FRAME_SIZE
	.align		4
.L_14:
        /*000c*/ 	.byte	0x04, 0x11
        /*000e*/ 	.short	(.L_16 - .L_15)
	.align		4
.L_15:
        /*0010*/ 	.word	index@(_ZN6caffe265_GLOBAL__N__41_tmpxft_00005a61_00000000_7_abs_op_cpp1_ii_194a1b6021AbsGradientCUDAKernelIfEEviPKT_S4_PS2_)
        /*0014*/ 	.word	0x00000000


	//----- nvinfo : EIATTR_MIN_STACK_SIZE
	.align		4
.L_16:
        /*0018*/ 	.byte	0x04, 0x12
        /*001a*/ 	.short	(.L_18 - .L_17)
	.align		4
.L_17:
        /*001c*/ 	.word	index@(_ZN6caffe265_GLOBAL__N__41_tmpxft_00005a61_00000000_7_abs_op_cpp1_ii_194a1b6021AbsGradientCUDAKernelIfEEviPKT_S4_PS2_)
        /*0020*/ 	.word	0x00000000
.L_18:


//--------------------- .nv.compat                --------------------------
	.section	.nv.compat,"",@"SHT_CUDA_COMPAT_INFO"
	.align	4
        /*0000*/ 	.byte	0x02, 0x09, 0x00, 0x00, 0x02, 0x02, 0x01, 0x00, 0x02, 0x05, 0x05, 0x00, 0x03, 0x07, 0x01, 0x01
        /*0010*/ 	.byte	0x02, 0x03, 0x00, 0x00, 0x02, 0x06, 0x01, 0x00, 0x04, 0x0b, 0x08, 0x00, 0x09, 0x00, 0x00, 0x00
        /*0020*/ 	.byte	0x00, 0x00, 0x00, 0x00


//--------------------- .nv.info._ZN6caffe265_GLOBAL__N__41_tmpxft_00005a61_00000000_7_abs_op_cpp1_ii_194a1b6021AbsGradientCUDAKernelIfEEviPKT_S4_PS2_ --------------------------
	.section	.nv.info._ZN6caffe265_GLOBAL__N__41_tmpxft_00005a61_00000000_7_abs_op_cpp1_ii_194a1b6021AbsGradientCUDAKernelIfEEviPKT_S4_PS2_,"",@"SHT_CUDA_INFO"
	.sectionflags	@""
	.align	4


	//----- nvinfo : EIATTR_CUDA_API_VERSION
	.align		4
        /*0000*/ 	.byte	0x04, 0x37
        /*0002*/ 	.short	(.L_20 - .L_19)
.L_19:
        /*0004*/ 	.word	0x00000082


	//----- nvinfo : EIATTR_KPARAM_INFO
	.align		4
.L_20:
        /*0008*/ 	.byte	0x04, 0x17
        /*000a*/ 	.short	(.L_22 - .L_21)
.L_21:
        /*000c*/ 	.word	0x00000000
        /*0010*/ 	.short	0x0003
        /*0012*/ 	.short	0x0018
        /*0014*/ 	.byte	0x00, 0xf0, 0x21, 0x00


	//----- nvinfo : EIATTR_KPARAM_INFO
	.align		4
.L_22:
        /*0018*/ 	.byte	0x04, 0x17
        /*001a*/ 	.short	(.L_24 - .L_23)
.L_23:
        /*001c*/ 	.word	0x00000000
        /*0020*/ 	.short	0x0002
        /*0022*/ 	.short	0x0010
        /*0024*/ 	.byte	0x00, 0xf0, 0x21, 0x00


	//----- nvinfo : EIATTR_KPARAM_INFO
	.align		4
.L_24:
        /*0028*/ 	.byte	0x04, 0x17
        /*002a*/ 	.short	(.L_26 - .L_25)
.L_25:
        /*002c*/ 	.word	0x00000000
        /*0030*/ 	.short	0x0001
        /*0032*/ 	.short	0x0008
        /*0034*/ 	.byte	0x00, 0xf0, 0x21, 0x00


	//----- nvinfo : EIATTR_KPARAM_INFO
	.align		4
.L_26:
        /*0038*/ 	.byte	0x04, 0x17
        /*003a*/ 	.short	(.L_28 - .L_27)
.L_27:
        /*003c*/ 	.word	0x00000000
        /*0040*/ 	.short	0x0000
        /*0042*/ 	.short	0x0000
        /*0044*/ 	.byte	0x00, 0xf0, 0x11, 0x00


	//----- nvinfo : EIATTR_SPARSE_MMA_MASK
	.align		4
.L_28:
        /*0048*/ 	.byte	0x03, 0x50
        /*004a*/ 	.short	0x0000


	//----- nvinfo : EIATTR_MAXREG_COUNT
	.align		4
        /*004c*/ 	.byte	0x03, 0x1b
        /*004e*/ 	.short	0x00ff


	//----- nvinfo : EIATTR_MERCURY_ISA_VERSION
	.align		4
        /*0050*/ 	.byte	0x03, 0x5f
        /*0052*/ 	.short	0x0101


	//----- nvinfo : EIATTR_VRC_CTA_INIT_COUNT
	.align		4
        /*0054*/ 	.byte	0x02, 0x4a
	.zero		1
	.zero		1


	//----- nvinfo : EIATTR_EXIT_INSTR_OFFSETS
	.align		4
        /*0058*/ 	.byte	0x04, 0x1c
        /*005a*/ 	.short	(.L_30 - .L_29)


	//   ....[0]....
.L_29:
        /*005c*/ 	.word	0x00000090


	//   ....[1]....
        /*0060*/ 	.word	0x000002b0


	//----- nvinfo : EIATTR_CRS_STACK_SIZE
	.align		4
.L_30:
        /*0064*/ 	.byte	0x04, 0x1e
        /*0066*/ 	.short	(.L_32 - .L_31)
.L_31:
        /*0068*/ 	.word	0x00000000


	//----- nvinfo : EIATTR_CBANK_PARAM_SIZE
	.align		4
.L_32:
        /*006c*/ 	.byte	0x03, 0x19
        /*006e*/ 	.short	0x0020


	//----- nvinfo : EIATTR_PARAM_CBANK
	.align		4
        /*0070*/ 	.byte	0x04, 0x0a
        /*0072*/ 	.short	(.L_34 - .L_33)
	.align		4
.L_33:
        /*0074*/ 	.word	index@(.nv.constant0._ZN6caffe265_GLOBAL__N__41_tmpxft_00005a61_00000000_7_abs_op_cpp1_ii_194a1b6021AbsGradientCUDAKernelIfEEviPKT_S4_PS2_)
        /*0078*/ 	.short	0x0380
        /*007a*/ 	.short	0x0020


	//----- nvinfo : EIATTR_SW_WAR
	.align		4
.L_34:
        /*007c*/ 	.byte	0x04, 0x36
        /*007e*/ 	.short	(.L_36 - .L_35)
.L_35:
        /*0080*/ 	.word	0x00000008
.L_36:


//--------------------- .nv.callgraph             --------------------------
	.section	.nv.callgraph,"",@"SHT_CUDA_CALLGRAPH"
	.align	4
	.sectionentsize	8
	.align		4
        /*0000*/ 	.word	0x00000000
	.align		4
        /*0004*/ 	.word	0xffffffff
	.align		4
        /*0008*/ 	.word	0x00000000
	.align		4
        /*000c*/ 	.word	0xfffffffe
	.align		4
        /*0010*/ 	.word	0x00000000
	.align		4
        /*0014*/ 	.word	0xfffffffd
	.align		4
        /*0018*/ 	.word	0x00000000
	.align		4
        /*001c*/ 	.word	0xfffffffc


//--------------------- .nv.constant4             --------------------------
	.section	.nv.constant4,"a",@progbits
	.align	8
	.align		8
.nv.constant4:
        /*0000*/ 	.dword	_ZTVSt9basic_iosIcSt11char_traitsIcEE
	.align		8
        /*0008*/ 	.dword	_ZTTSo
	.align		8
        /*0010*/ 	.dword	_ZTVSt15basic_streambufIcSt11char_traitsIcEE
	.align		8
        /*0018*/ 	.dword	_ZTVNSt7__cxx1115basic_stringbufIcSt11char_traitsIcESaIcEEE
	.align		8
        /*0020*/ 	.dword	_ZTTNSt7__cxx1119basic_ostringstreamIcSt11char_traitsIcESaIcEEE
	.align		8
        /*0028*/ 	.dword	_ZTVN10__cxxabiv119__pointer_type_infoE
	.align		8
        /*0030*/ 	.dword	_ZTVN10__cxxabiv120__function_type_infoE
	.align		8
        /*0038*/ 	.dword	_ZTVN10__cxxabiv117__class_type_infoE
	.align		8
        /*0040*/ 	.dword	_ZTVN10__cxxabiv120__si_class_type_infoE
	.align		8
        /*0048*/ 	.dword	_ZTVN3c105ErrorE
	.align		8
        /*0050*/ 	.dword	_ZTVN6caffe28OperatorINS_11CUDAContextEEE
	.align		8
        /*0058*/ 	.dword	_ZTVN6caffe226UnaryElementwiseWithArgsOpINS_11TensorTypesIJfEEENS_11CUDAContextENS_27UnaryFunctorWithDefaultCtorINS_10AbsFunctorIS3_EEEENS_15SameTypeAsInputEEE
	.align		8
        /*0060*/ 	.dword	_ZTVN6caffe227BinaryElementwiseWithArgsOpINS_11TensorTypesIJfEEENS_11CUDAContextENS_28BinaryFunctorWithDefaultCtorINS_18AbsGradientFunctorIS3_EEEENS_15SameTypeAsInputEEE


//--------------------- .text._ZN6caffe265_GLOBAL__N__41_tmpxft_00005a61_00000000_7_abs_op_cpp1_ii_194a1b6021AbsGradientCUDAKernelIfEEviPKT_S4_PS2_ --------------------------
	.section	.text._ZN6caffe265_GLOBAL__N__41_tmpxft_00005a61_00000000_7_abs_op_cpp1_ii_194a1b6021AbsGradientCUDAKernelIfEEviPKT_S4_PS2_,"ax",@progbits
	.align	128
        .global         _ZN6caffe265_GLOBAL__N__41_tmpxft_00005a61_00000000_7_abs_op_cpp1_ii_194a1b6021AbsGradientCUDAKernelIfEEviPKT_S4_PS2_
        .type           _ZN6caffe265_GLOBAL__N__41_tmpxft_00005a61_00000000_7_abs_op_cpp1_ii_194a1b6021AbsGradientCUDAKernelIfEEviPKT_S4_PS2_,@function
        .size           _ZN6caffe265_GLOBAL__N__41_tmpxft_00005a61_00000000_7_abs_op_cpp1_ii_194a1b6021AbsGradientCUDAKernelIfEEviPKT_S4_PS2_,(.L_x_4 - _ZN6caffe265_GLOBAL__N__41_tmpxft_00005a61_00000000_7_abs_op_cpp1_ii_194a1b6021AbsGradientCUDAKernelIfEEviPKT_S4_PS2_)
        .other          _ZN6caffe265_GLOBAL__N__41_tmpxft_00005a61_00000000_7_abs_op_cpp1_ii_194a1b6021AbsGradientCUDAKernelIfEEviPKT_S4_PS2_,@"STO_CUDA_ENTRY STV_DEFAULT"
_ZN6caffe265_GLOBAL__N__41_tmpxft_00005a61_00000000_7_abs_op_cpp1_ii_194a1b6021AbsGradientCUDAKernelIfEEviPKT_S4_PS2_:
.text._ZN6caffe265_GLOBAL__N__41_tmpxft_00005a61_00000000_7_abs_op_cpp1_ii_194a1b6021AbsGradientCUDAKernelIfEEviPKT_S4_PS2_:
[----:B------:R-:W-:Y:S01]  /*0000*/  LDC R1, c[0x0][0x37c] ;  /* 0x0000df00ff017b82 */ /* 0x000fe20000000800 */
[----:B------:R-:W0:Y:S01]  /*0010*/  S2R R0, SR_CTAID.X ;  /* 0x0000000000007919 */ /* 0x000e220000002500 */
[----:B------:R-:W0:Y:S01]  /*0020*/  LDCU UR4, c[0x0][0x360] ;  /* 0x00006c00ff0477ac */ /* 0x000e220008000800 */
[----:B------:R-:W0:Y:S01]  /*0030*/  S2R R3, SR_TID.X ;  /* 0x0000000000037919 */ /* 0x000e220000002100 */
[----:B------:R-:W1:Y:S02]  /*0040*/  LDCU UR5, c[0x0][0x380] ;  /* 0x00007000ff0577ac */ /* 0x000e640008000800 */
[----:B-1----:R-:W-:Y:S01]  /*0050*/  USHF.R.S32.HI UR8, URZ, 0x1f, UR5 ;  /* 0x0000001fff087899 */ /* 0x002fe20008011405 */
[----:B0-----:R-:W-:-:S05]  /*0060*/  IMAD R0, R0, UR4, R3 ;  /* 0x0000000400007c24 */ /* 0x001fca000f8e0203 */
[----:B------:R-:W-:-:S04]  /*0070*/  ISETP.GE.U32.AND P0, PT, R0, UR5, PT ;  /* 0x0000000500007c0c */ /* 0x000fc8000bf06070 */
[----:B------:R-:W-:-:S13]  /*0080*/  ISETP.GE.U32.AND.EX P0, PT, RZ, UR8, PT, P0 ;  /* 0x00000008ff007c0c */ /* 0x000fda000bf06100 */
[----:B------:R-:W-:Y:S05]  /*0090*/  @P0 EXIT ;  /* 0x000000000000094d */ /* 0x000fea0003800000 */
[----:B------:R-:W0:Y:S01]  /*00a0*/  LDCU UR5, c[0x0][0x370] ;  /* 0x00006e00ff0577ac */ /* 0x000e220008000800 */
[----:B------:R-:W-:Y:S02]  /*00b0*/  IMAD.MOV.U32 R6, RZ, RZ, R0 ;  /* 0x000000ffff067224 */ /* 0x000fe400078e0000 */
[----:B------:R-:W-:Y:S01]  /*00c0*/  IMAD.MOV.U32 R9, RZ, RZ, RZ ;  /* 0x000000ffff097224 */ /* 0x000fe200078e00ff */
[----:B------:R-:W1:Y:S01]  /*00d0*/  LDCU.64 UR6, c[0x0][0x358] ;  /* 0x00006b00ff0677ac */ /* 0x000e620008000a00 */
[----:B------:R-:W2:Y:S01]  /*00e0*/  LDCU UR9, c[0x0][0x380] ;  /* 0x00007000ff0977ac */ /* 0x000ea20008000800 */
[----:B------:R-:W3:Y:S01]  /*00f0*/  LDCU.64 UR10, c[0x0][0x390] ;  /* 0x00007200ff0a77ac */ /* 0x000ee20008000a00 */
[----:B------:R-:W4:Y:S01]  /*0100*/  LDCU.64 UR12, c[0x0][0x388] ;  /* 0x00007100ff0c77ac */ /* 0x000f220008000a00 */
[----:B------:R-:W1:Y:S01]  /*0110*/  LDCU.64 UR14, c[0x0][0x398] ;  /* 0x00007300ff0e77ac */ /* 0x000e620008000a00 */
[----:B0-----:R-:W-:-:S12]  /*0120*/  UIMAD UR4, UR4, UR5, URZ ;  /* 0x00000005040472a4 */ /* 0x001fd8000f8e02ff */
.L_x_2:
[C---:B------:R-:W-:Y:S01]  /*0130*/  IMAD.SHL.U32 R8, R6.reuse, 0x4, RZ ;  /* 0x0000000406087824 */ /* 0x040fe200078e00ff */
[----:B------:R-:W-:-:S04]  /*0140*/  SHF.L.U64.HI R10, R6, 0x2, R9 ;  /* 0x00000002060a7819 */ /* 0x000fc80000010209 */
[----:B---3--:R-:W-:-:S04]  /*0150*/  IADD3 R4, P0, PT, R8, UR10, RZ ;  /* 0x0000000a08047c10 */ /* 0x008fc8000ff1e0ff */
[----:B------:R-:W-:-:S05]  /*0160*/  IADD3.X R5, PT, PT, R10, UR11, RZ, P0, !PT ;  /* 0x0000000b0a057c10 */ /* 0x000fca00087fe4ff */
[----:B-1----:R-:W3:Y:S01]  /*0170*/  LDG.E.CONSTANT R0, desc[UR6][R4.64] ;  /* 0x0000000604007981 */ /* 0x002ee2000c1e9900 */
[----:B------:R-:W-:Y:S01]  /*0180*/  IADD3 R2, P1, PT, R8, UR14, RZ ;  /* 0x0000000e08027c10 */ /* 0x000fe2000ff3e0ff */
[----:B------:R-:W-:Y:S01]  /*0190*/  BSSY.RECONVERGENT B0, `(.L_x_0) ;  /* 0x000000b000007945 */ /* 0x000fe20003800200 */
[----:B------:R-:W-:Y:S02]  /*01a0*/  IMAD.MOV.U32 R7, RZ, RZ, RZ ;  /* 0x000000ffff077224 */ /* 0x000fe400078e00ff */
[----:B------:R-:W-:Y:S02]  /*01b0*/  IADD3.X R3, PT, PT, R10, UR15, RZ, P1, !PT ;  /* 0x0000000f0a037c10 */ /* 0x000fe40008ffe4ff */
[----:B---3--:R-:W-:-:S13]  /*01c0*/  FSETP.NEU.AND P0, PT, R0, RZ, PT ;  /* 0x000000ff0000720b */ /* 0x008fda0003f0d000 */
[----:B------:R-:W-:Y:S05]  /*01d0*/  @!P0 BRA `(.L_x_1) ;  /* 0x0000000000188947 */ /* 0x000fea0003800000 */
[----:B----4-:R-:W-:-:S04]  /*01e0*/  IADD3 R4, P0, PT, R8, UR12, RZ ;  /* 0x0000000c08047c10 */ /* 0x010fc8000ff1e0ff */
[----:B------:R-:W-:-:S05]  /*01f0*/  IADD3.X R5, PT, PT, R10, UR13, RZ, P0, !PT ;  /* 0x0000000d0a057c10 */ /* 0x000fca00087fe4ff */
[----:B------:R-:W3:Y:S01]  /*0200*/  LDG.E.CONSTANT R4, desc[UR6][R4.64] ;  /* 0x0000000604047981 */ /* 0x000ee2000c1e9900 */
[----:B------:R-:W-:-:S13]  /*0210*/  FSETP.GT.AND P0, PT, R0, RZ, PT ;  /* 0x000000ff0000720b */ /* 0x000fda0003f04000 */
[----:B---3--:R-:W-:Y:S01]  /*0220*/  @!P0 FADD R7, -R4, -RZ ;  /* 0x800000ff04078221 */ /* 0x008fe20000000100 */
[----:B------:R-:W-:-:S07]  /*0230*/  @P0 IMAD.MOV.U32 R7, RZ, RZ, R4 ;  /* 0x000000ffff070224 */ /* 0x000fce00078e0004 */
.L_x_1:
[----:B--2-4-:R-:W-:Y:S05]  /*0240*/  BSYNC.RECONVERGENT B0 ;  /* 0x0000000000007941 */ /* 0x014fea0003800200 */
.L_x_0:
[----:B------:R-:W-:Y:S01]  /*0250*/  IADD3 R6, P0, PT, R6, UR4, RZ ;  /* 0x0000000406067c10 */ /* 0x000fe2000ff1e0ff */
[----:B------:R0:W-:Y:S04]  /*0260*/  STG.E desc[UR6][R2.64], R7 ;  /* 0x0000000702007986 */ /* 0x0001e8000c101906 */
[----:B------:R-:W-:Y:S01]  /*0270*/  IMAD.X R9, RZ, RZ, R9, P0 ;  /* 0x000000ffff097224 */ /* 0x000fe200000e0609 */
[----:B------:R-:W-:-:S04]  /*0280*/  ISETP.GE.U32.AND P0, PT, R6, UR9, PT ;  /* 0x0000000906007c0c */ /* 0x000fc8000bf06070 */
[----:B------:R-:W-:-:S13]  /*0290*/  ISETP.GE.U32.AND.EX P0, PT, R9, UR8, PT, P0 ;  /* 0x0000000809007c0c */ /* 0x000fda000bf06100 */
[----:B0-----:R-:W-:Y:S05]  /*02a0*/  @!P0 BRA `(.L_x_2) ;  /* 0xfffffffc00a08947 */ /* 0x001fea000383ffff */
[----:B------:R-:W-:Y:S05]  /*02b0*/  EXIT ;  /* 0x000000000000794d */ /* 0x000fea0003800000 */
.L_x_3:
[----:B------:R-:W-:-:S00]  /*02c0*/  BRA `(.L_x_3) ;  /* 0xfffffffc00fc7947 */ /* 0x000fc0000383ffff */
[----:B------:R-:W-:-:S00]  /*02d0*/  NOP ;  /* 0x0000000000007918 */ /* 0x000fc00000000000 */
        /* <DEDUP_REMOVED lines=10> */
.L_x_4:


//--------------------- .nv.shared.reserved.0     --------------------------
	.section	.nv.shared.reserved.0,"aw",@nobits
	.weak		__nv_reservedSMEM_offset_0_alias
	.size		__nv_reservedSMEM_offset_0_alias, 0, 64
	.other		__nv_reservedSMEM_offset_0_alias,@"STO_CUDA_RESERVED_SHARED STV_DEFAULT"
__nv_reservedSMEM_offset_0_alias:
	.zero		0
	.zero		64


//--------------------- .nv.global                --------------------------
	.section	.nv.global,"aw",@nobits
	.align	8
.nv.global:
	.type		_ZTVN10__cxxabiv120__si_class_type_infoE,@object
	.size		_ZTVN10__cxxabiv120__si_class_type_infoE,(_ZTTNSt7__cxx1119basic_ostringstreamIcSt11char_traitsIcESaIcEEE - _ZTVN10__cxxabiv120__si_class_type_infoE)
_ZTVN10__cxxabiv120__si_class_type_infoE:
	.zero		8
	.type		_ZTTNSt7__cxx1119basic_ostringstreamIcSt11char_traitsIcESaIcEEE,@object
	.size		_ZTTNSt7__cxx1119basic_ostringstreamIcSt11char_traitsIcESaIcEEE,(_ZTVN10__cxxabiv120__function_type_infoE - _ZTTNSt7__cxx1119basic_ostringstreamIcSt11char_traitsIcESaIcEEE)
_ZTTNSt7__cxx1119basic_ostringstreamIcSt11char_traitsIcESaIcEEE:
	.zero		8
	.type		_ZTVN10__cxxabiv120__function_type_infoE,@object
	.size		_ZTVN10__cxxabiv120__function_type_infoE,(_ZTVN10__cxxabiv117__class_type_infoE - _ZTVN10__cxxabiv120__function_type_infoE)
_ZTVN10__cxxabiv120__function_type_infoE:
	.zero		8
	.type		_ZTVN10__cxxabiv117__class_type_infoE,@object
	.size		_ZTVN10__cxxabiv117__class_type_infoE,(_ZTTSo - _ZTVN10__cxxabiv117__class_type_infoE)
_ZTVN10__cxxabiv117__class_type_infoE:
	.zero		8
	.type		_ZTTSo,@object
	.size		_ZTTSo,(_ZTVN10__cxxabiv119__pointer_type_infoE - _ZTTSo)
_ZTTSo:
	.zero		8
	.type		_ZTVN10__cxxabiv119__pointer_type_infoE,@object
	.size		_ZTVN10__cxxabiv119__pointer_type_infoE,(_ZTVSt9basic_iosIcSt11char_traitsIcEE - _ZTVN10__cxxabiv119__pointer_type_infoE)
_ZTVN10__cxxabiv119__pointer_type_infoE:
	.zero		8
	.type		_ZTVSt9basic_iosIcSt11char_traitsIcEE,@object
	.size		_ZTVSt9basic_iosIcSt11char_traitsIcEE,(_ZTVN3c105ErrorE - _ZTVSt9basic_iosIcSt11char_traitsIcEE)
_ZTVSt9basic_iosIcSt11char_traitsIcEE:
	.zero		32
	.type		_ZTVN3c105ErrorE,@object
	.size		_ZTVN3c105ErrorE,(_ZTVSt15basic_streambufIcSt11char_traitsIcEE - _ZTVN3c105ErrorE)
_ZTVN3c105ErrorE:
	.zero		40
	.type		_ZTVSt15basic_streambufIcSt11char_traitsIcEE,@object
	.size		_ZTVSt15basic_streambufIcSt11char_traitsIcEE,(_ZTVNSt7__cxx1115basic_stringbufIcSt11char_traitsIcESaIcEEE - _ZTVSt15basic_streambufIcSt11char_traitsIcEE)
_ZTVSt15basic_streambufIcSt11char_traitsIcEE:
	.zero		128
	.type		_ZTVNSt7__cxx1115basic_stringbufIcSt11char_traitsIcESaIcEEE,@object
	.size		_ZTVNSt7__cxx1115basic_stringbufIcSt11char_traitsIcESaIcEEE,(_ZTVN6caffe227BinaryElementwiseWithArgsOpINS_11TensorTypesIJfEEENS_11CUDAContextENS_28BinaryFunctorWithDefaultCtorINS_18AbsGradientFunctorIS3_EEEENS_15SameTypeAsInputEEE - _ZTVNSt7__cxx1115basic_stringbufIcSt11char_traitsIcESaIcEEE)
_ZTVNSt7__cxx1115basic_stringbufIcSt11char_traitsIcESaIcEEE:
	.zero		128
	.type		_ZTVN6caffe227BinaryElementwiseWithArgsOpINS_11TensorTypesIJfEEENS_11CUDAContextENS_28BinaryFunctorWithDefaultCtorINS_18AbsGradientFunctorIS3_EEEENS_15SameTypeAsInputEEE,@object
	.size		_ZTVN6caffe227BinaryElementwiseWithArgsOpINS_11TensorTypesIJfEEENS_11CUDAContextENS_28BinaryFunctorWithDefaultCtorINS_18AbsGradientFunctorIS3_EEEENS_15SameTypeAsInputEEE,(_ZTVN6caffe28OperatorINS_11CUDAContextEEE - _ZTVN6caffe227BinaryElementwiseWithArgsOpINS_11TensorTypesIJfEEENS_11CUDAContextENS_28BinaryFunctorWithDefaultCtorINS_18AbsGradientFunctorIS3_EEEENS_15SameTypeAsInputEEE)
_ZTVN6caffe227BinaryElementwiseWithArgsOpINS_11TensorTypesIJfEEENS_11CUDAContextENS_28BinaryFunctorWithDefaultCtorINS_18AbsGradientFunctorIS3_EEEENS_15SameTypeAsInputEEE:
	.zero		136
	.type		_ZTVN6caffe28OperatorINS_11CUDAContextEEE,@object
	.size		_ZTVN6caffe28OperatorINS_11CUDAContextEEE,(_ZTVN6caffe226UnaryElementwiseWithArgsOpINS_11TensorTypesIJfEEENS_11CUDAContextENS_27UnaryFunctorWithDefaultCtorINS_10AbsFunctorIS3_EEEENS_15SameTypeAsInputEEE - _ZTVN6caffe28OperatorINS_11CUDAContextEEE)
_ZTVN6caffe28OperatorINS_11CUDAContextEEE:
	.zero		136
	.type		_ZTVN6caffe226UnaryElementwiseWithArgsOpINS_11TensorTypesIJfEEENS_11CUDAContextENS_27UnaryFunctorWithDefaultCtorINS_10AbsFunctorIS3_EEEENS_15SameTypeAsInputEEE,@object
	.size		_ZTVN6caffe226UnaryElementwiseWithArgsOpINS_11TensorTypesIJfEEENS_11CUDAContextENS_27UnaryFunctorWithDefaultCtorINS_10AbsFunctorIS3_EEEENS_15SameTypeAsInputEEE,(.L_11 - _ZTVN6caffe226UnaryElementwiseWithArgsOpINS_11TensorTypesIJfEEENS_11CUDAContextENS_27UnaryFunctorWithDefaultCtorINS_10AbsFunctorIS3_EEEENS_15SameTypeAsInputEEE)
_ZTVN6caffe226UnaryElementwiseWithArgsOpINS_11TensorTypesIJfEEENS_11CUDAContextENS_27UnaryFunctorWithDefaultCtorINS_10AbsFunctorIS3_EEEENS_15SameTypeAsInputEEE:
	.zero		136
.L_11:


//--------------------- .nv.constant0._ZN6caffe265_GLOBAL__N__41_tmpxft_00005a61_00000000_7_abs_op_cpp1_ii_194a1b6021AbsGradientCUDAKernelIfEEviPKT_S4_PS2_ --------------------------
	.section	.nv.constant0._ZN6caffe265_GLOBAL__N__41_tmpxft_00005a61_00000000_7_abs_op_cpp1_ii_194a1b6021AbsGradientCUDAKernelIfEEviPKT_S4_PS2_,"a",@progbits
	.sectionflags	@""
	.align	4
.nv.constant0._ZN6caffe265_GLOBAL__N__41_tmpxft_00005a61_00000000_7_abs_op_cpp1_ii_194a1b6021AbsGradientCUDAKernelIfEEviPKT_S4_PS2_:
	.zero		928


//--------------------- SYMBOLS --------------------------

	.type		.nv.reservedSmem.offset0,@object
	.size		.nv.reservedSmem.offset0,0x4
